	.headerflags	@"EF_CUDA_TEXMODE_UNIFIED EF_CUDA_64BIT_ADDRESS EF_CUDA_SM89 EF_CUDA_VIRTUAL_SM(EF_CUDA_SM89)"
	.elftype	@"ET_EXEC"


//--------------------- .nv.info                  --------------------------
	.section	.nv.info,"",@"SHT_CUDA_INFO"
	.align	4


	//----- nvinfo : EIATTR_REGCOUNT
	.align		4
        /*0000*/ 	.byte	0x04, 0x2f
        /*0002*/ 	.short	(.L_1 - .L_0)
	.align		4
.L_0:
        /*0004*/ 	.word	index@(_Z4testPfS_S_S_)
        /*0008*/ 	.word	0x00000022


	//----- nvinfo : EIATTR_MAX_STACK_SIZE
	.align		4
.L_1:
        /*000c*/ 	.byte	0x04, 0x23
        /*000e*/ 	.short	(.L_3 - .L_2)
	.align		4
.L_2:
        /*0010*/ 	.word	index@(_Z4testPfS_S_S_)
        /*0014*/ 	.word	0x00000000


	//----- nvinfo : EIATTR_MIN_STACK_SIZE
	.align		4
.L_3:
        /*0018*/ 	.byte	0x04, 0x12
        /*001a*/ 	.short	(.L_5 - .L_4)
	.align		4
.L_4:
        /*001c*/ 	.word	index@(_Z4testPfS_S_S_)
        /*0020*/ 	.word	0x00000000


	//----- nvinfo : EIATTR_FRAME_SIZE
	.align		4
.L_5:
        /*0024*/ 	.byte	0x04, 0x11
        /*0026*/ 	.short	(.L_7 - .L_6)
	.align		4
.L_6:
        /*0028*/ 	.word	index@(_Z4testPfS_S_S_)
        /*002c*/ 	.word	0x00000000
.L_7:


//--------------------- .nv.info._Z4testPfS_S_S_  --------------------------
	.section	.nv.info._Z4testPfS_S_S_,"",@"SHT_CUDA_INFO"
	.align	4


	//----- nvinfo : EIATTR_CUDA_API_VERSION
	.align		4
        /*0000*/ 	.byte	0x04, 0x37
        /*0002*/ 	.short	(.L_9 - .L_8)
.L_8:
        /*0004*/ 	.word	0x00000079


	//----- nvinfo : EIATTR_PARAM_CBANK
	.align		4
.L_9:
        /*0008*/ 	.byte	0x04, 0x0a
        /*000a*/ 	.short	(.L_11 - .L_10)
	.align		4
.L_10:
        /*000c*/ 	.word	index@(.nv.constant0._Z4testPfS_S_S_)
        /*0010*/ 	.short	0x0160
        /*0012*/ 	.short	0x0020


	//----- nvinfo : EIATTR_CBANK_PARAM_SIZE
	.align		4
.L_11:
        /*0014*/ 	.byte	0x03, 0x19
        /*0016*/ 	.short	0x0020


	//----- nvinfo : EIATTR_KPARAM_INFO
	.align		4
        /*0018*/ 	.byte	0x04, 0x17
        /*001a*/ 	.short	(.L_13 - .L_12)
.L_12:
        /*001c*/ 	.word	0x00000000
        /*0020*/ 	.short	0x0003
        /*0022*/ 	.short	0x0018
        /*0024*/ 	.byte	0x00, 0xf0, 0x21, 0x00


	//----- nvinfo : EIATTR_KPARAM_INFO
	.align		4
.L_13:
        /*0028*/ 	.byte	0x04, 0x17
        /*002a*/ 	.short	(.L_15 - .L_14)
.L_14:
        /*002c*/ 	.word	0x00000000
        /*0030*/ 	.short	0x0002
        /*0032*/ 	.short	0x0010
        /*0034*/ 	.byte	0x00, 0xf0, 0x21, 0x00


	//----- nvinfo : EIATTR_KPARAM_INFO
	.align		4
.L_15:
        /*0038*/ 	.byte	0x04, 0x17
        /*003a*/ 	.short	(.L_17 - .L_16)
.L_16:
        /*003c*/ 	.word	0x00000000
        /*0040*/ 	.short	0x0001
        /*0042*/ 	.short	0x0008
        /*0044*/ 	.byte	0x00, 0xf0, 0x21, 0x00


	//----- nvinfo : EIATTR_KPARAM_INFO
	.align		4
.L_17:
        /*0048*/ 	.byte	0x04, 0x17
        /*004a*/ 	.short	(.L_19 - .L_18)
.L_18:
        /*004c*/ 	.word	0x00000000
        /*0050*/ 	.short	0x0000
        /*0052*/ 	.short	0x0000
        /*0054*/ 	.byte	0x00, 0xf0, 0x21, 0x00


	//----- nvinfo : EIATTR_WMMA_USED
	.align		4
.L_19:
        /*0058*/ 	.byte	0x01, 0x2b
	.zero		2


	//----- nvinfo : EIATTR_MAXREG_COUNT
	.align		4
        /*005c*/ 	.byte	0x03, 0x1b
        /*005e*/ 	.short	0x00ff


	//----- nvinfo : EIATTR_EXIT_INSTR_OFFSETS
	.align		4
        /*0060*/ 	.byte	0x04, 0x1c
        /*0062*/ 	.short	(.L_21 - .L_20)


	//   ....[0]....
.L_20:
        /*0064*/ 	.word	0x000002c0
.L_21:


//--------------------- .nv.constant0._Z4testPfS_S_S_ --------------------------
	.section	.nv.constant0._Z4testPfS_S_S_,"a",@progbits
	.align	4
.nv.constant0._Z4testPfS_S_S_:
	.zero		384


//--------------------- .text._Z4testPfS_S_S_     --------------------------
	.section	.text._Z4testPfS_S_S_,"ax",@progbits
	.sectioninfo	@"SHI_REGISTERS=34"
	.align	128
        .global         _Z4testPfS_S_S_
        .type           _Z4testPfS_S_S_,@function
        .size           _Z4testPfS_S_S_,(.L_x_1 - _Z4testPfS_S_S_)
        .other          _Z4testPfS_S_S_,@"STO_CUDA_ENTRY STV_DEFAULT"
_Z4testPfS_S_S_:
.text._Z4testPfS_S_S_:
[----:B------:R-:W-:-:S02]  /*0000*/  IMAD.MOV.U32 R1, RZ, RZ, c[0x0][0x28] ;  /* 0x00000a00ff017624 */ /* 0x000fc400078e00ff */
[----:B------:R-:W0:Y:S01]  /*0010*/  S2R R2, SR_LANEID ;  /* 0x0000000000027919 */ /* 0x000e220000000000 */
[----:B------:R-:W-:Y:S01]  /*0020*/  MOV R3, RZ ;  /* 0x000000ff00037202 */ /* 0x000fe20000000f00 */
[----:B------:R-:W-:Y:S01]  /*0030*/  ULDC.64 UR4, c[0x0][0x118] ;  /* 0x0000460000047ab9 */ /* 0x000fe20000000a00 */
[----:B------:R-:W-:Y:S02]  /*0040*/  MOV R0, 0x4 ;  /* 0x0000000400007802 */ /* 0x000fe40000000f00 */
[----:B0-----:R-:W-:Y:S02]  /*0050*/  SHF.R.U32.HI R5, RZ, 0x2, R2 ;  /* 0x00000002ff057819 */ /* 0x001fe40000011602 */
[----:B------:R-:W-:-:S05]  /*0060*/  LOP3.LUT R2, R2, 0x3, RZ, 0xc0, !PT ;  /* 0x0000000302027812 */ /* 0x000fca00078ec0ff */
[C-C-:B------:R-:W-:Y:S02]  /*0070*/  IMAD R25, R5.reuse, 0x8, R2.reuse ;  /* 0x0000000805197824 */ /* 0x140fe400078e0202 */
[----:B------:R-:W-:-:S03]  /*0080*/  IMAD.WIDE.U32 R2, R5, 0x8, R2 ;  /* 0x0000000805027825 */ /* 0x000fc600078e0002 */
[C---:B------:R-:W-:Y:S01]  /*0090*/  IADD3 R19, R25.reuse, 0x40, RZ ;  /* 0x0000004019137810 */ /* 0x040fe20007ffe0ff */
[----:B------:R-:W-:Y:S01]  /*00a0*/  IMAD.WIDE R20, R25, R0, c[0x0][0x170] ;  /* 0x00005c0019147625 */ /* 0x000fe200078e0200 */
[----:B------:R-:W-:-:S03]  /*00b0*/  LEA R28, P0, R2, c[0x0][0x178], 0x3 ;  /* 0x00005e00021c7a11 */ /* 0x000fc600078018ff */
[-C--:B------:R-:W-:Y:S01]  /*00c0*/  IMAD.WIDE R22, R19, R0.reuse, c[0x0][0x170] ;  /* 0x00005c0013167625 */ /* 0x080fe200078e0200 */
[----:B------:R-:W-:Y:S01]  /*00d0*/  LEA.HI.X R29, R2, c[0x0][0x17c], R3, 0x3, P0 ;  /* 0x00005f00021d7a11 */ /* 0x000fe200000f1c03 */
[----:B------:R0:W2:Y:S02]  /*00e0*/  LDG.E R15, [R20.64] ;  /* 0x00000004140f7981 */ /* 0x0000a4000c1e1900 */
[-C--:B------:R-:W-:Y:S02]  /*00f0*/  IMAD.WIDE R16, R25, R0.reuse, c[0x0][0x168] ;  /* 0x00005a0019107625 */ /* 0x080fe400078e0200 */
[----:B------:R-:W2:Y:S02]  /*0100*/  LDG.E.64 R8, [R28.64] ;  /* 0x000000041c087981 */ /* 0x000ea4000c1e1b00 */
[----:B------:R-:W-:Y:S02]  /*0110*/  IMAD.WIDE R18, R19, R0, c[0x0][0x168] ;  /* 0x00005a0013127625 */ /* 0x000fe400078e0200 */
[----:B------:R1:W2:Y:S04]  /*0120*/  LDG.E R12, [R16.64] ;  /* 0x00000004100c7981 */ /* 0x0002a8000c1e1900 */
[----:B------:R-:W2:Y:S04]  /*0130*/  LDG.E R13, [R18.64] ;  /* 0x00000004120d7981 */ /* 0x000ea8000c1e1900 */
[----:B------:R-:W2:Y:S04]  /*0140*/  LDG.E.64 R10, [R28.64+0x200] ;  /* 0x000200041c0a7981 */ /* 0x000ea8000c1e1b00 */
[----:B------:R3:W4:Y:S04]  /*0150*/  LDG.E R14, [R22.64] ;  /* 0x00000004160e7981 */ /* 0x000728000c1e1900 */
[----:B------:R-:W4:Y:S04]  /*0160*/  LDG.E.64 R4, [R28.64+0x20] ;  /* 0x000020041c047981 */ /* 0x000f28000c1e1b00 */
[----:B------:R-:W4:Y:S01]  /*0170*/  LDG.E.64 R6, [R28.64+0x220] ;  /* 0x000220041c067981 */ /* 0x000f22000c1e1b00 */
[----:B------:R-:W-:-:S02]  /*0180*/  IADD3 R27, R25, 0x4, RZ ;  /* 0x00000004191b7810 */ /* 0x000fc40007ffe0ff */
[----:B------:R-:W-:-:S03]  /*0190*/  IADD3 R31, R25, 0x44, RZ ;  /* 0x00000044191f7810 */ /* 0x000fc60007ffe0ff */
[----:B------:R-:W-:-:S04]  /*01a0*/  IMAD.WIDE R24, R27, R0, c[0x0][0x170] ;  /* 0x00005c001b187625 */ /* 0x000fc800078e0200 */
[-C--:B0-----:R-:W-:Y:S02]  /*01b0*/  IMAD.WIDE R20, R27, R0.reuse, c[0x0][0x168] ;  /* 0x00005a001b147625 */ /* 0x081fe400078e0200 */
[----:B------:R-:W4:Y:S02]  /*01c0*/  LDG.E R24, [R24.64] ;  /* 0x0000000418187981 */ /* 0x000f24000c1e1900 */
[CC--:B---3--:R-:W-:Y:S02]  /*01d0*/  IMAD.WIDE R22, R31.reuse, R0.reuse, c[0x0][0x168] ;  /* 0x00005a001f167625 */ /* 0x0c8fe400078e0200 */
[----:B-1----:R-:W3:Y:S02]  /*01e0*/  LDG.E R16, [R20.64] ;  /* 0x0000000414107981 */ /* 0x002ee4000c1e1900 */
[----:B------:R-:W-:Y:S02]  /*01f0*/  IMAD.WIDE R26, R31, R0, c[0x0][0x170] ;  /* 0x00005c001f1a7625 */ /* 0x000fe400078e0200 */
[----:B------:R-:W3:Y:S04]  /*0200*/  LDG.E R17, [R22.64] ;  /* 0x0000000416117981 */ /* 0x000ee8000c1e1900 */
[----:B------:R-:W3:Y:S01]  /*0210*/  LDG.E R26, [R26.64] ;  /* 0x000000041a1a7981 */ /* 0x000ee2000c1e1900 */
[C---:B--2---:R-:W5:Y:S04]  /*0220*/  HMMA.1684.F32.TF32 R8, R12.reuse, R15, R8 ;  /* 0x0000000f0c08723c */ /* 0x044f680000085008 */
[----:B----4-:R-:W5:-:S12]  /*0230*/  HMMA.1684.F32.TF32 R4, R12, R14, R4 ;  /* 0x0000000e0c04723c */ /* 0x010f580000085004 */
[C---:B---3-5:R-:W5:Y:S04]  /*0240*/  HMMA.1684.F32.TF32 R8, R16.reuse, R24, R8 ;  /* 0x000000181008723c */ /* 0x068f680000085008 */
[----:B------:R5:W5:Y:S02]  /*0250*/  HMMA.1684.F32.TF32 R16, R16, R26, R4 ;  /* 0x0000001a1010723c */ /* 0x000b640000085004 */
[----:B-----5:R-:W-:-:S04]  /*0260*/  LEA R4, P0, R2, c[0x0][0x160], 0x3 ;  /* 0x0000580002047a11 */ /* 0x020fc800078018ff */
[----:B------:R-:W-:-:S05]  /*0270*/  LEA.HI.X R5, R2, c[0x0][0x164], R3, 0x3, P0 ;  /* 0x0000590002057a11 */ /* 0x000fca00000f1c03 */
[----:B------:R-:W-:Y:S04]  /*0280*/  STG.E.64 [R4.64], R8 ;  /* 0x0000000804007986 */ /* 0x000fe8000c101b04 */
[----:B------:R-:W-:Y:S04]  /*0290*/  STG.E.64 [R4.64+0x200], R10 ;  /* 0x0002000a04007986 */ /* 0x000fe8000c101b04 */
[----:B------:R-:W-:Y:S04]  /*02a0*/  STG.E.64 [R4.64+0x20], R16 ;  /* 0x0000201004007986 */ /* 0x000fe8000c101b04 */
[----:B------:R-:W-:Y:S01]  /*02b0*/  STG.E.64 [R4.64+0x220], R18 ;  /* 0x0002201204007986 */ /* 0x000fe2000c101b04 */
[----:B------:R-:W-:Y:S05]  /*02c0*/  EXIT ;  /* 0x000000000000794d */ /* 0x000fea0003800000 */
.L_x_0:
[----:B------:R-:W-:-:S00]  /*02d0*/  BRA `(.L_x_0) ;  /* 0xfffffff000007947 */ /* 0x000fc0000383ffff */
[----:B------:R-:W-:-:S00]  /*02e0*/  NOP ;  /* 0x0000000000007918 */ /* 0x000fc00000000000 */
        /* <DEDUP_REMOVED lines=9> */
.L_x_1:
